//
// Generated by NVIDIA NVVM Compiler
//
// Compiler Build ID: CL-36424714
// Cuda compilation tools, release 13.0, V13.0.88
// Based on NVVM 20.0.0
//

.version 9.0
.target sm_100
.address_size 64

	// .globl	_Z17elementwise2_vec4PfS_S_

.visible .entry _Z17elementwise2_vec4PfS_S_(
	.param .u64 .ptr .align 1 _Z17elementwise2_vec4PfS_S__param_0,
	.param .u64 .ptr .align 1 _Z17elementwise2_vec4PfS_S__param_1,
	.param .u64 .ptr .align 1 _Z17elementwise2_vec4PfS_S__param_2
)
{
	.reg .b32 	%r<6>;
	.reg .b32 	%f<13>;
	.reg .b64 	%rd<11>;

	ld.param.u64 	%rd1, [_Z17elementwise2_vec4PfS_S__param_0];
	ld.param.u64 	%rd2, [_Z17elementwise2_vec4PfS_S__param_1];
	ld.param.u64 	%rd3, [_Z17elementwise2_vec4PfS_S__param_2];
	cvta.to.global.u64 	%rd4, %rd3;
	cvta.to.global.u64 	%rd5, %rd2;
	cvta.to.global.u64 	%rd6, %rd1;
	mov.u32 	%r1, %ntid.x;
	mov.u32 	%r2, %ctaid.x;
	mov.u32 	%r3, %tid.x;
	mad.lo.s32 	%r4, %r1, %r2, %r3;
	shl.b32 	%r5, %r4, 2;
	mul.wide.s32 	%rd7, %r5, 4;
	add.s64 	%rd8, %rd6, %rd7;
	ld.global.v4.f32 	{%f1, %f2, %f3, %f4}, [%rd8];
	add.s64 	%rd9, %rd5, %rd7;
	ld.global.v4.f32 	{%f5, %f6, %f7, %f8}, [%rd9];
	add.f32 	%f9, %f1, %f5;
	add.f32 	%f10, %f2, %f6;
	add.f32 	%f11, %f3, %f7;
	add.f32 	%f12, %f4, %f8;
	add.s64 	%rd10, %rd4, %rd7;
	st.global.v4.f32 	[%rd10], {%f9, %f10, %f11, %f12};
	ret;

}


// ===== COMPILED SASS (sm_100) =====

	.target	sm_100

	.elftype	@"ET_EXEC"


//--------------------- .note.nv.tkinfo           --------------------------
	.section	.note.nv.tkinfo,"",@"SHT_NOTE"
	.sectionflags	@"SHF_NOTE_NV_TKINFO"
	.tkinfo
        /*0018*/ 	.word	0x00000002
        /*0030*/ 	.string	""
        /*0030*/ 	.string	"ptxas"
        /*0030*/ 	.string	"Cuda compilation tools, release 13.0, V13.0.88"
        /*0030*/ 	.string	"Build cuda_13.0.r13.0/compiler.36424714_0"
        /*0030*/ 	.string	"-arch sm_100 -m 64 "



//--------------------- .note.nv.cuinfo           --------------------------
	.section	.note.nv.cuinfo,"",@"SHT_NOTE"
	.sectionflags	@"SHF_NOTE_NV_CUINFO"
        /*0018*/ 	.short	0x0002
        /*001a*/ 	.short	0x0064
        /*001c*/ 	.short	0x0082
	.zero		2


//--------------------- .nv.info                  --------------------------
	.section	.nv.info,"",@"SHT_CUDA_INFO"
	.align	4


	//----- nvinfo : EIATTR_REGCOUNT
	.align		4
        /*0000*/ 	.byte	0x04, 0x2f
        /*0002*/ 	.short	(.L_1 - .L_0)
	.align		4
.L_0:
        /*0004*/ 	.word	index@(_Z17elementwise2_vec4PfS_S_)
        /*0008*/ 	.word	0x00000016


	//----- nvinfo : EIATTR_FRAME_SIZE
	.align		4
.L_1:
        /*000c*/ 	.byte	0x04, 0x11
        /*000e*/ 	.short	(.L_3 - .L_2)
	.align		4
.L_2:
        /*0010*/ 	.word	index@(_Z17elementwise2_vec4PfS_S_)
        /*0014*/ 	.word	0x00000000


	//----- nvinfo : EIATTR_MIN_STACK_SIZE
	.align		4
.L_3:
        /*0018*/ 	.byte	0x04, 0x12
        /*001a*/ 	.short	(.L_5 - .L_4)
	.align		4
.L_4:
        /*001c*/ 	.word	index@(_Z17elementwise2_vec4PfS_S_)
        /*0020*/ 	.word	0x00000000
.L_5:


//--------------------- .nv.compat                --------------------------
	.section	.nv.compat,"",@"SHT_CUDA_COMPAT_INFO"
	.align	4
        /*0000*/ 	.byte	0x02, 0x09, 0x00, 0x00, 0x02, 0x02, 0x01, 0x00, 0x02, 0x05, 0x05, 0x00, 0x03, 0x07, 0x01, 0x01
        /*0010*/ 	.byte	0x02, 0x03, 0x00, 0x00, 0x02, 0x06, 0x01, 0x00, 0x04, 0x0b, 0x08, 0x00, 0x09, 0x00, 0x00, 0x00
        /*0020*/ 	.byte	0x00, 0x00, 0x00, 0x00


//--------------------- .nv.info._Z17elementwise2_vec4PfS_S_ --------------------------
	.section	.nv.info._Z17elementwise2_vec4PfS_S_,"",@"SHT_CUDA_INFO"
	.sectionflags	@""
	.align	4


	//----- nvinfo : EIATTR_CUDA_API_VERSION
	.align		4
        /*0000*/ 	.byte	0x04, 0x37
        /*0002*/ 	.short	(.L_7 - .L_6)
.L_6:
        /*0004*/ 	.word	0x00000082


	//----- nvinfo : EIATTR_KPARAM_INFO
	.align		4
.L_7:
        /*0008*/ 	.byte	0x04, 0x17
        /*000a*/ 	.short	(.L_9 - .L_8)
.L_8:
        /*000c*/ 	.word	0x00000000
        /*0010*/ 	.short	0x0002
        /*0012*/ 	.short	0x0010
        /*0014*/ 	.byte	0x00, 0xf5, 0x21, 0x00


	//----- nvinfo : EIATTR_KPARAM_INFO
	.align		4
.L_9:
        /*0018*/ 	.byte	0x04, 0x17
        /*001a*/ 	.short	(.L_11 - .L_10)
.L_10:
        /*001c*/ 	.word	0x00000000
        /*0020*/ 	.short	0x0001
        /*0022*/ 	.short	0x0008
        /*0024*/ 	.byte	0x00, 0xf5, 0x21, 0x00


	//----- nvinfo : EIATTR_KPARAM_INFO
	.align		4
.L_11:
        /*0028*/ 	.byte	0x04, 0x17
        /*002a*/ 	.short	(.L_13 - .L_12)
.L_12:
        /*002c*/ 	.word	0x00000000
        /*0030*/ 	.short	0x0000
        /*0032*/ 	.short	0x0000
        /*0034*/ 	.byte	0x00, 0xf5, 0x21, 0x00


	//----- nvinfo : EIATTR_SPARSE_MMA_MASK
	.align		4
.L_13:
        /*0038*/ 	.byte	0x03, 0x50
        /*003a*/ 	.short	0x0000


	//----- nvinfo : EIATTR_MAXREG_COUNT
	.align		4
        /*003c*/ 	.byte	0x03, 0x1b
        /*003e*/ 	.short	0x00ff


	//----- nvinfo : EIATTR_MERCURY_ISA_VERSION
	.align		4
        /*0040*/ 	.byte	0x03, 0x5f
        /*0042*/ 	.short	0x0101


	//----- nvinfo : EIATTR_VRC_CTA_INIT_COUNT
	.align		4
        /*0044*/ 	.byte	0x02, 0x4a
	.zero		1
	.zero		1


	//----- nvinfo : EIATTR_EXIT_INSTR_OFFSETS
	.align		4
        /*0048*/ 	.byte	0x04, 0x1c
        /*004a*/ 	.short	(.L_15 - .L_14)


	//   ....[0]....
.L_14:
        /*004c*/ 	.word	0x00000140


	//----- nvinfo : EIATTR_CBANK_PARAM_SIZE
	.align		4
.L_15:
        /*0050*/ 	.byte	0x03, 0x19
        /*0052*/ 	.short	0x0018


	//----- nvinfo : EIATTR_PARAM_CBANK
	.align		4
        /*0054*/ 	.byte	0x04, 0x0a
        /*0056*/ 	.short	(.L_17 - .L_16)
	.align		4
.L_16:
        /*0058*/ 	.word	index@(.nv.constant0._Z17elementwise2_vec4PfS_S_)
        /*005c*/ 	.short	0x0380
        /*005e*/ 	.short	0x0018


	//----- nvinfo : EIATTR_SW_WAR
	.align		4
.L_17:
        /*0060*/ 	.byte	0x04, 0x36
        /*0062*/ 	.short	(.L_19 - .L_18)
.L_18:
        /*0064*/ 	.word	0x00000008
.L_19:


//--------------------- .nv.callgraph             --------------------------
	.section	.nv.callgraph,"",@"SHT_CUDA_CALLGRAPH"
	.align	4
	.sectionentsize	8
	.align		4
        /*0000*/ 	.word	0x00000000
	.align		4
        /*0004*/ 	.word	0xffffffff
	.align		4
        /*0008*/ 	.word	0x00000000
	.align		4
        /*000c*/ 	.word	0xfffffffe
	.align		4
        /*0010*/ 	.word	0x00000000
	.align		4
        /*0014*/ 	.word	0xfffffffd
	.align		4
        /*0018*/ 	.word	0x00000000
	.align		4
        /*001c*/ 	.word	0xfffffffc


//--------------------- .text._Z17elementwise2_vec4PfS_S_ --------------------------
	.section	.text._Z17elementwise2_vec4PfS_S_,"ax",@progbits
	.align	128
        .global         _Z17elementwise2_vec4PfS_S_
        .type           _Z17elementwise2_vec4PfS_S_,@function
        .size           _Z17elementwise2_vec4PfS_S_,(.L_x_1 - _Z17elementwise2_vec4PfS_S_)
        .other          _Z17elementwise2_vec4PfS_S_,@"STO_CUDA_ENTRY STV_DEFAULT"
_Z17elementwise2_vec4PfS_S_:
.text._Z17elementwise2_vec4PfS_S_:
[----:B------:R-:W-:Y:S01]  /*0000*/  LDC R1, c[0x0][0x37c] ;  /* 0x0000df00ff017b82 */ /* 0x000fe20000000800 */
[----:B------:R-:W0:Y:S01]  /*0010*/  S2R R0, SR_CTAID.X ;  /* 0x0000000000007919 */ /* 0x000e220000002500 */
[----:B------:R-:W0:Y:S06]  /*0020*/  LDCU UR6, c[0x0][0x360] ;  /* 0x00006c00ff0677ac */ /* 0x000e2c0008000800 */
[----:B------:R-:W1:Y:S01]  /*0030*/  LDC.64 R2, c[0x0][0x380] ;  /* 0x0000e000ff027b82 */ /* 0x000e620000000a00 */
[----:B------:R-:W0:Y:S01]  /*0040*/  S2R R7, SR_TID.X ;  /* 0x0000000000077919 */ /* 0x000e220000002100 */
[----:B------:R-:W2:Y:S06]  /*0050*/  LDCU.64 UR4, c[0x0][0x358] ;  /* 0x00006b00ff0477ac */ /* 0x000eac0008000a00 */
[----:B------:R-:W3:Y:S01]  /*0060*/  LDC.64 R4, c[0x0][0x388] ;  /* 0x0000e200ff047b82 */ /* 0x000ee20000000a00 */
[----:B0-----:R-:W-:-:S07]  /*0070*/  IMAD R0, R0, UR6, R7 ;  /* 0x0000000600007c24 */ /* 0x001fce000f8e0207 */
[----:B------:R-:W0:Y:S01]  /*0080*/  LDC.64 R6, c[0x0][0x390] ;  /* 0x0000e400ff067b82 */ /* 0x000e220000000a00 */
[----:B------:R-:W-:-:S05]  /*0090*/  SHF.L.U32 R9, R0, 0x2, RZ ;  /* 0x0000000200097819 */ /* 0x000fca00000006ff */
[----:B-1----:R-:W-:-:S04]  /*00a0*/  IMAD.WIDE R2, R9, 0x4, R2 ;  /* 0x0000000409027825 */ /* 0x002fc800078e0202 */
[C---:B---3--:R-:W-:Y:S01]  /*00b0*/  IMAD.WIDE R4, R9.reuse, 0x4, R4 ;  /* 0x0000000409047825 */ /* 0x048fe200078e0204 */
[----:B--2---:R-:W2:Y:S04]  /*00c0*/  LDG.E.128 R12, desc[UR4][R2.64] ;  /* 0x00000004020c7981 */ /* 0x004ea8000c1e1d00 */
[----:B------:R-:W2:Y:S01]  /*00d0*/  LDG.E.128 R16, desc[UR4][R4.64] ;  /* 0x0000000404107981 */ /* 0x000ea2000c1e1d00 */
[----:B0-----:R-:W-:-:S04]  /*00e0*/  IMAD.WIDE R6, R9, 0x4, R6 ;  /* 0x0000000409067825 */ /* 0x001fc800078e0206 */
[----:B--2---:R-:W-:Y:S01]  /*00f0*/  FADD R12, R12, R16 ;  /* 0x000000100c0c7221 */ /* 0x004fe20000000000 */
[----:B------:R-:W-:Y:S01]  /*0100*/  FADD R13, R13, R17 ;  /* 0x000000110d0d7221 */ /* 0x000fe20000000000 */
[----:B------:R-:W-:Y:S01]  /*0110*/  FADD R14, R14, R18 ;  /* 0x000000120e0e7221 */ /* 0x000fe20000000000 */
[----:B------:R-:W-:-:S05]  /*0120*/  FADD R15, R15, R19 ;  /* 0x000000130f0f7221 */ /* 0x000fca0000000000 */
[----:B------:R-:W-:Y:S01]  /*0130*/  STG.E.128 desc[UR4][R6.64], R12 ;  /* 0x0000000c06007986 */ /* 0x000fe2000c101d04 */
[----:B------:R-:W-:Y:S05]  /*0140*/  EXIT ;  /* 0x000000000000794d */ /* 0x000fea0003800000 */
.L_x_0:
[----:B------:R-:W-:-:S00]  /*0150*/  BRA `(.L_x_0) ;  /* 0xfffffffc00fc7947 */ /* 0x000fc0000383ffff */
[----:B------:R-:W-:-:S00]  /*0160*/  NOP ;  /* 0x0000000000007918 */ /* 0x000fc00000000000 */
        /* <DEDUP_REMOVED lines=9> */
.L_x_1:


//--------------------- .nv.shared.reserved.0     --------------------------
	.section	.nv.shared.reserved.0,"aw",@nobits
	.weak		__nv_reservedSMEM_offset_0_alias
	.size		__nv_reservedSMEM_offset_0_alias, 0, 64
	.other		__nv_reservedSMEM_offset_0_alias,@"STO_CUDA_RESERVED_SHARED STV_DEFAULT"
__nv_reservedSMEM_offset_0_alias:
	.zero		0
	.zero		64


//--------------------- .nv.constant0._Z17elementwise2_vec4PfS_S_ --------------------------
	.section	.nv.constant0._Z17elementwise2_vec4PfS_S_,"a",@progbits
	.sectionflags	@""
	.align	4
.nv.constant0._Z17elementwise2_vec4PfS_S_:
	.zero		920


//--------------------- SYMBOLS --------------------------

	.type		.nv.reservedSmem.offset0,@object
	.size		.nv.reservedSmem.offset0,0x4
